//
// Generated by NVIDIA NVVM Compiler
//
// Compiler Build ID: CL-36424714
// Cuda compilation tools, release 13.0, V13.0.88
// Based on NVVM 20.0.0
//

.version 9.0
.target sm_100
.address_size 64

	// .globl	compute_distances

.visible .entry compute_distances(
	.param .u64 .ptr .align 1 compute_distances_param_0,
	.param .u64 .ptr .align 1 compute_distances_param_1,
	.param .u32 compute_distances_param_2,
	.param .f32 compute_distances_param_3
)
{
	.reg .pred 	%p<4>;
	.reg .b32 	%r<15>;
	.reg .b32 	%f<15>;
	.reg .b64 	%rd<17>;

	ld.param.u64 	%rd2, [compute_distances_param_0];
	ld.param.u64 	%rd3, [compute_distances_param_1];
	ld.param.u32 	%r4, [compute_distances_param_2];
	ld.param.f32 	%f2, [compute_distances_param_3];
	cvta.to.global.u64 	%rd1, %rd3;
	mov.u32 	%r5, %ctaid.x;
	mov.u32 	%r6, %ntid.x;
	mov.u32 	%r7, %tid.x;
	mad.lo.s32 	%r1, %r5, %r6, %r7;
	mul.lo.s32 	%r8, %r4, %r4;
	setp.ge.s32 	%p1, %r1, %r8;
	@%p1 bra 	$L__BB0_5;
	div.s32 	%r2, %r1, %r4;
	mul.lo.s32 	%r9, %r2, %r4;
	sub.s32 	%r3, %r1, %r9;
	setp.ge.s32 	%p2, %r2, %r3;
	@%p2 bra 	$L__BB0_5;
	cvta.to.global.u64 	%rd4, %rd2;
	mul.lo.s32 	%r10, %r2, 3;
	mul.wide.s32 	%rd5, %r10, 4;
	add.s64 	%rd6, %rd4, %rd5;
	ld.global.f32 	%f3, [%rd6];
	mul.lo.s32 	%r11, %r3, 3;
	mul.wide.s32 	%rd7, %r11, 4;
	add.s64 	%rd8, %rd4, %rd7;
	ld.global.f32 	%f4, [%rd8];
	sub.f32 	%f5, %f3, %f4;
	ld.global.f32 	%f6, [%rd6+4];
	ld.global.f32 	%f7, [%rd8+4];
	sub.f32 	%f8, %f6, %f7;
	ld.global.f32 	%f9, [%rd6+8];
	ld.global.f32 	%f10, [%rd8+8];
	sub.f32 	%f11, %f9, %f10;
	mul.f32 	%f12, %f8, %f8;
	fma.rn.f32 	%f13, %f5, %f5, %f12;
	fma.rn.f32 	%f14, %f11, %f11, %f13;
	sqrt.rn.f32 	%f1, %f14;
	setp.gtu.f32 	%p3, %f1, %f2;
	@%p3 bra 	$L__BB0_4;
	mul.wide.s32 	%rd9, %r1, 4;
	add.s64 	%rd10, %rd1, %rd9;
	st.global.f32 	[%rd10], %f1;
	mad.lo.s32 	%r12, %r3, %r4, %r2;
	mul.wide.s32 	%rd11, %r12, 4;
	add.s64 	%rd12, %rd1, %rd11;
	st.global.f32 	[%rd12], %f1;
	bra.uni 	$L__BB0_5;
$L__BB0_4:
	mul.wide.s32 	%rd13, %r1, 4;
	add.s64 	%rd14, %rd1, %rd13;
	mov.b32 	%r13, 1232348144;
	st.global.u32 	[%rd14], %r13;
	mad.lo.s32 	%r14, %r3, %r4, %r2;
	mul.wide.s32 	%rd15, %r14, 4;
	add.s64 	%rd16, %rd1, %rd15;
	st.global.u32 	[%rd16], %r13;
$L__BB0_5:
	ret;

}


// ===== COMPILED SASS (sm_100) =====

	.target	sm_100

	.elftype	@"ET_EXEC"


//--------------------- .note.nv.tkinfo           --------------------------
	.section	.note.nv.tkinfo,"",@"SHT_NOTE"
	.sectionflags	@"SHF_NOTE_NV_TKINFO"
	.tkinfo
        /*0018*/ 	.word	0x00000002
        /*0030*/ 	.string	""
        /*0030*/ 	.string	"ptxas"
        /*0030*/ 	.string	"Cuda compilation tools, release 13.0, V13.0.88"
        /*0030*/ 	.string	"Build cuda_13.0.r13.0/compiler.36424714_0"
        /*0030*/ 	.string	"-arch sm_100 -m 64 "



//--------------------- .note.nv.cuinfo           --------------------------
	.section	.note.nv.cuinfo,"",@"SHT_NOTE"
	.sectionflags	@"SHF_NOTE_NV_CUINFO"
        /*0018*/ 	.short	0x0002
        /*001a*/ 	.short	0x0064
        /*001c*/ 	.short	0x0082
	.zero		2


//--------------------- .nv.info                  --------------------------
	.section	.nv.info,"",@"SHT_CUDA_INFO"
	.align	4


	//----- nvinfo : EIATTR_REGCOUNT
	.align		4
        /*0000*/ 	.byte	0x04, 0x2f
        /*0002*/ 	.short	(.L_1 - .L_0)
	.align		4
.L_0:
        /*0004*/ 	.word	index@(compute_distances)
        /*0008*/ 	.word	0x00000010


	//----- nvinfo : EIATTR_FRAME_SIZE
	.align		4
.L_1:
        /*000c*/ 	.byte	0x04, 0x11
        /*000e*/ 	.short	(.L_3 - .L_2)
	.align		4
.L_2:
        /*0010*/ 	.word	index@($__internal_0_$__cuda_sm20_sqrt_rn_f32_slowpath)
        /*0014*/ 	.word	0x00000000


	//----- nvinfo : EIATTR_FRAME_SIZE
	.align		4
.L_3:
        /*0018*/ 	.byte	0x04, 0x11
        /*001a*/ 	.short	(.L_5 - .L_4)
	.align		4
.L_4:
        /*001c*/ 	.word	index@(compute_distances)
        /*0020*/ 	.word	0x00000000


	//----- nvinfo : EIATTR_MIN_STACK_SIZE
	.align		4
.L_5:
        /*0024*/ 	.byte	0x04, 0x12
        /*0026*/ 	.short	(.L_7 - .L_6)
	.align		4
.L_6:
        /*0028*/ 	.word	index@(compute_distances)
        /*002c*/ 	.word	0x00000000
.L_7:


//--------------------- .nv.compat                --------------------------
	.section	.nv.compat,"",@"SHT_CUDA_COMPAT_INFO"
	.align	4
        /*0000*/ 	.byte	0x02, 0x09, 0x00, 0x00, 0x02, 0x02, 0x01, 0x00, 0x02, 0x05, 0x05, 0x00, 0x03, 0x07, 0x01, 0x01
        /*0010*/ 	.byte	0x02, 0x03, 0x00, 0x00, 0x02, 0x06, 0x01, 0x00, 0x04, 0x0b, 0x08, 0x00, 0x01, 0x00, 0x00, 0x00
        /*0020*/ 	.byte	0x00, 0x00, 0x00, 0x00


//--------------------- .nv.info.compute_distances --------------------------
	.section	.nv.info.compute_distances,"",@"SHT_CUDA_INFO"
	.sectionflags	@""
	.align	4


	//----- nvinfo : EIATTR_CUDA_API_VERSION
	.align		4
        /*0000*/ 	.byte	0x04, 0x37
        /*0002*/ 	.short	(.L_9 - .L_8)
.L_8:
        /*0004*/ 	.word	0x00000082


	//----- nvinfo : EIATTR_KPARAM_INFO
	.align		4
.L_9:
        /*0008*/ 	.byte	0x04, 0x17
        /*000a*/ 	.short	(.L_11 - .L_10)
.L_10:
        /*000c*/ 	.word	0x00000000
        /*0010*/ 	.short	0x0003
        /*0012*/ 	.short	0x0014
        /*0014*/ 	.byte	0x00, 0xf0, 0x11, 0x00


	//----- nvinfo : EIATTR_KPARAM_INFO
	.align		4
.L_11:
        /*0018*/ 	.byte	0x04, 0x17
        /*001a*/ 	.short	(.L_13 - .L_12)
.L_12:
        /*001c*/ 	.word	0x00000000
        /*0020*/ 	.short	0x0002
        /*0022*/ 	.short	0x0010
        /*0024*/ 	.byte	0x00, 0xf0, 0x11, 0x00


	//----- nvinfo : EIATTR_KPARAM_INFO
	.align		4
.L_13:
        /*0028*/ 	.byte	0x04, 0x17
        /*002a*/ 	.short	(.L_15 - .L_14)
.L_14:
        /*002c*/ 	.word	0x00000000
        /*0030*/ 	.short	0x0001
        /*0032*/ 	.short	0x0008
        /*0034*/ 	.byte	0x00, 0xf5, 0x21, 0x00


	//----- nvinfo : EIATTR_KPARAM_INFO
	.align		4
.L_15:
        /*0038*/ 	.byte	0x04, 0x17
        /*003a*/ 	.short	(.L_17 - .L_16)
.L_16:
        /*003c*/ 	.word	0x00000000
        /*0040*/ 	.short	0x0000
        /*0042*/ 	.short	0x0000
        /*0044*/ 	.byte	0x00, 0xf5, 0x21, 0x00


	//----- nvinfo : EIATTR_SPARSE_MMA_MASK
	.align		4
.L_17:
        /*0048*/ 	.byte	0x03, 0x50
        /*004a*/ 	.short	0x0000


	//----- nvinfo : EIATTR_MAXREG_COUNT
	.align		4
        /*004c*/ 	.byte	0x03, 0x1b
        /*004e*/ 	.short	0x00ff


	//----- nvinfo : EIATTR_MERCURY_ISA_VERSION
	.align		4
        /*0050*/ 	.byte	0x03, 0x5f
        /*0052*/ 	.short	0x0101


	//----- nvinfo : EIATTR_VRC_CTA_INIT_COUNT
	.align		4
        /*0054*/ 	.byte	0x02, 0x4a
	.zero		1
	.zero		1


	//----- nvinfo : EIATTR_EXIT_INSTR_OFFSETS
	.align		4
        /*0058*/ 	.byte	0x04, 0x1c
        /*005a*/ 	.short	(.L_19 - .L_18)


	//   ....[0]....
.L_18:
        /*005c*/ 	.word	0x00000080


	//   ....[1]....
        /*0060*/ 	.word	0x00000230


	//   ....[2]....
        /*0064*/ 	.word	0x000004c0


	//   ....[3]....
        /*0068*/ 	.word	0x00000550


	//----- nvinfo : EIATTR_CRS_STACK_SIZE
	.align		4
.L_19:
        /*006c*/ 	.byte	0x04, 0x1e
        /*006e*/ 	.short	(.L_21 - .L_20)
.L_20:
        /*0070*/ 	.word	0x00000000


	//----- nvinfo : EIATTR_CBANK_PARAM_SIZE
	.align		4
.L_21:
        /*0074*/ 	.byte	0x03, 0x19
        /*0076*/ 	.short	0x0018


	//----- nvinfo : EIATTR_PARAM_CBANK
	.align		4
        /*0078*/ 	.byte	0x04, 0x0a
        /*007a*/ 	.short	(.L_23 - .L_22)
	.align		4
.L_22:
        /*007c*/ 	.word	index@(.nv.constant0.compute_distances)
        /*0080*/ 	.short	0x0380
        /*0082*/ 	.short	0x0018


	//----- nvinfo : EIATTR_SW_WAR
	.align		4
.L_23:
        /*0084*/ 	.byte	0x04, 0x36
        /*0086*/ 	.short	(.L_25 - .L_24)
.L_24:
        /*0088*/ 	.word	0x00000008
.L_25:


//--------------------- .nv.callgraph             --------------------------
	.section	.nv.callgraph,"",@"SHT_CUDA_CALLGRAPH"
	.align	4
	.sectionentsize	8
	.align		4
        /*0000*/ 	.word	0x00000000
	.align		4
        /*0004*/ 	.word	0xffffffff
	.align		4
        /*0008*/ 	.word	0x00000000
	.align		4
        /*000c*/ 	.word	0xfffffffe
	.align		4
        /*0010*/ 	.word	0x00000000
	.align		4
        /*0014*/ 	.word	0xfffffffd
	.align		4
        /*0018*/ 	.word	0x00000000
	.align		4
        /*001c*/ 	.word	0xfffffffc


//--------------------- .text.compute_distances   --------------------------
	.section	.text.compute_distances,"ax",@progbits
	.align	128
        .global         compute_distances
        .type           compute_distances,@function
        .size           compute_distances,(.L_x_5 - compute_distances)
        .other          compute_distances,@"STO_CUDA_ENTRY STV_DEFAULT"
compute_distances:
.text.compute_distances:
[----:B------:R-:W-:Y:S01]  /*0000*/  LDC R1, c[0x0][0x37c] ;  /* 0x0000df00ff017b82 */ /* 0x000fe20000000800 */
[----:B------:R-:W0:Y:S07]  /*0010*/  S2R R3, SR_TID.X ;  /* 0x0000000000037919 */ /* 0x000e2e0000002100 */
[----:B------:R-:W0:Y:S08]  /*0020*/  S2UR UR4, SR_CTAID.X ;  /* 0x00000000000479c3 */ /* 0x000e300000002500 */
[----:B------:R-:W0:Y:S08]  /*0030*/  LDC R2, c[0x0][0x360] ;  /* 0x0000d800ff027b82 */ /* 0x000e300000000800 */
[----:B------:R-:W1:Y:S01]  /*0040*/  LDC R7, c[0x0][0x390] ;  /* 0x0000e400ff077b82 */ /* 0x000e620000000800 */
[----:B0-----:R-:W-:-:S02]  /*0050*/  IMAD R2, R2, UR4, R3 ;  /* 0x0000000402027c24 */ /* 0x001fc4000f8e0203 */
[----:B-1----:R-:W-:-:S05]  /*0060*/  IMAD R3, R7, R7, RZ ;  /* 0x0000000707037224 */ /* 0x002fca00078e02ff */
[----:B------:R-:W-:-:S13]  /*0070*/  ISETP.GE.AND P0, PT, R2, R3, PT ;  /* 0x000000030200720c */ /* 0x000fda0003f06270 */
[----:B------:R-:W-:Y:S05]  /*0080*/  @P0 EXIT ;  /* 0x000000000000094d */ /* 0x000fea0003800000 */
[----:B------:R-:W-:-:S04]  /*0090*/  IABS R9, R7 ;  /* 0x0000000700097213 */ /* 0x000fc80000000000 */
[----:B------:R-:W0:Y:S08]  /*00a0*/  I2F.RP R0, R9 ;  /* 0x0000000900007306 */ /* 0x000e300000209400 */
[----:B0-----:R-:W0:Y:S02]  /*00b0*/  MUFU.RCP R0, R0 ;  /* 0x0000000000007308 */ /* 0x001e240000001000 */
[----:B0-----:R-:W-:-:S06]  /*00c0*/  IADD3 R4, PT, PT, R0, 0xffffffe, RZ ;  /* 0x0ffffffe00047810 */ /* 0x001fcc0007ffe0ff */
[----:B------:R0:W1:Y:S02]  /*00d0*/  F2I.FTZ.U32.TRUNC.NTZ R5, R4 ;  /* 0x0000000400057305 */ /* 0x000064000021f000 */
[----:B0-----:R-:W-:Y:S01]  /*00e0*/  HFMA2 R4, -RZ, RZ, 0, 0 ;  /* 0x00000000ff047431 */ /* 0x001fe200000001ff */
[----:B-1----:R-:W-:-:S05]  /*00f0*/  IADD3 R6, PT, PT, RZ, -R5, RZ ;  /* 0x80000005ff067210 */ /* 0x002fca0007ffe0ff */
[----:B------:R-:W-:Y:S01]  /*0100*/  IMAD R3, R6, R9, RZ ;  /* 0x0000000906037224 */ /* 0x000fe200078e02ff */
[----:B------:R-:W-:-:S03]  /*0110*/  IABS R6, R2 ;  /* 0x0000000200067213 */ /* 0x000fc60000000000 */
[----:B------:R-:W-:-:S06]  /*0120*/  IMAD.HI.U32 R5, R5, R3, R4 ;  /* 0x0000000305057227 */ /* 0x000fcc00078e0004 */
[----:B------:R-:W-:-:S05]  /*0130*/  IMAD.HI.U32 R3, R5, R6, RZ ;  /* 0x0000000605037227 */ /* 0x000fca00078e00ff */
[----:B------:R-:W-:-:S05]  /*0140*/  IADD3 R0, PT, PT, -R3, RZ, RZ ;  /* 0x000000ff03007210 */ /* 0x000fca0007ffe1ff */
[----:B------:R-:W-:-:S05]  /*0150*/  IMAD R0, R9, R0, R6 ;  /* 0x0000000009007224 */ /* 0x000fca00078e0206 */
[----:B------:R-:W-:-:S13]  /*0160*/  ISETP.GT.U32.AND P2, PT, R9, R0, PT ;  /* 0x000000000900720c */ /* 0x000fda0003f44070 */
[-C--:B------:R-:W-:Y:S02]  /*0170*/  @!P2 IADD3 R0, PT, PT, R0, -R9.reuse, RZ ;  /* 0x800000090000a210 */ /* 0x080fe40007ffe0ff */
[----:B------:R-:W-:Y:S02]  /*0180*/  @!P2 IADD3 R3, PT, PT, R3, 0x1, RZ ;  /* 0x000000010303a810 */ /* 0x000fe40007ffe0ff */
[----:B------:R-:W-:Y:S02]  /*0190*/  ISETP.GE.U32.AND P0, PT, R0, R9, PT ;  /* 0x000000090000720c */ /* 0x000fe40003f06070 */
[----:B------:R-:W-:Y:S02]  /*01a0*/  LOP3.LUT R0, R2, R7, RZ, 0x3c, !PT ;  /* 0x0000000702007212 */ /* 0x000fe400078e3cff */
[----:B------:R-:W-:Y:S02]  /*01b0*/  ISETP.NE.AND P2, PT, R7, RZ, PT ;  /* 0x000000ff0700720c */ /* 0x000fe40003f45270 */
[----:B------:R-:W-:-:S07]  /*01c0*/  ISETP.GE.AND P1, PT, R0, RZ, PT ;  /* 0x000000ff0000720c */ /* 0x000fce0003f26270 */
[----:B------:R-:W-:-:S06]  /*01d0*/  @P0 IADD3 R3, PT, PT, R3, 0x1, RZ ;  /* 0x0000000103030810 */ /* 0x000fcc0007ffe0ff */
[----:B------:R-:W-:Y:S02]  /*01e0*/  @!P1 IADD3 R3, PT, PT, -R3, RZ, RZ ;  /* 0x000000ff03039210 */ /* 0x000fe40007ffe1ff */
[----:B------:R-:W-:-:S04]  /*01f0*/  @!P2 LOP3.LUT R3, RZ, R7, RZ, 0x33, !PT ;  /* 0x00000007ff03a212 */ /* 0x000fc800078e33ff */
[----:B------:R-:W-:-:S05]  /*0200*/  IADD3 R4, PT, PT, -R3, RZ, RZ ;  /* 0x000000ff03047210 */ /* 0x000fca0007ffe1ff */
[----:B------:R-:W-:-:S05]  /*0210*/  IMAD R4, R7, R4, R2 ;  /* 0x0000000407047224 */ /* 0x000fca00078e0202 */
[----:B------:R-:W-:-:S13]  /*0220*/  ISETP.GE.AND P0, PT, R3, R4, PT ;  /* 0x000000040300720c */ /* 0x000fda0003f06270 */
[----:B------:R-:W-:Y:S05]  /*0230*/  @P0 EXIT ;  /* 0x000000000000094d */ /* 0x000fea0003800000 */
[----:B------:R-:W0:Y:S01]  /*0240*/  LDC.64 R8, c[0x0][0x380] ;  /* 0x0000e000ff087b82 */ /* 0x000e220000000a00 */
[----:B------:R-:W1:Y:S01]  /*0250*/  LDCU.64 UR4, c[0x0][0x358] ;  /* 0x00006b00ff0477ac */ /* 0x000e620008000a00 */
[----:B------:R-:W-:Y:S02]  /*0260*/  IMAD R7, R3, 0x3, RZ ;  /* 0x0000000303077824 */ /* 0x000fe400078e02ff */
[----:B------:R-:W-:Y:S02]  /*0270*/  IMAD R5, R4, 0x3, RZ ;  /* 0x0000000304057824 */ /* 0x000fe400078e02ff */
[----:B0-----:R-:W-:-:S04]  /*0280*/  IMAD.WIDE R6, R7, 0x4, R8 ;  /* 0x0000000407067825 */ /* 0x001fc800078e0208 */
[----:B------:R-:W-:Y:S01]  /*0290*/  IMAD.WIDE R8, R5, 0x4, R8 ;  /* 0x0000000405087825 */ /* 0x000fe200078e0208 */
[----:B-1----:R-:W2:Y:S04]  /*02a0*/  LDG.E R10, desc[UR4][R6.64+0x4] ;  /* 0x00000404060a7981 */ /* 0x002ea8000c1e1900 */
[----:B------:R-:W2:Y:S04]  /*02b0*/  LDG.E R11, desc[UR4][R8.64+0x4] ;  /* 0x00000404080b7981 */ /* 0x000ea8000c1e1900 */
[----:B------:R-:W3:Y:S04]  /*02c0*/  LDG.E R0, desc[UR4][R6.64] ;  /* 0x0000000406007981 */ /* 0x000ee8000c1e1900 */
[----:B------:R-:W3:Y:S04]  /*02d0*/  LDG.E R5, desc[UR4][R8.64] ;  /* 0x0000000408057981 */ /* 0x000ee8000c1e1900 */
[----:B------:R-:W4:Y:S04]  /*02e0*/  LDG.E R12, desc[UR4][R6.64+0x8] ;  /* 0x00000804060c7981 */ /* 0x000f28000c1e1900 */
[----:B------:R-:W4:Y:S01]  /*02f0*/  LDG.E R13, desc[UR4][R8.64+0x8] ;  /* 0x00000804080d7981 */ /* 0x000f22000c1e1900 */
[----:B------:R-:W-:Y:S01]  /*0300*/  BSSY.RECONVERGENT B0, `(.L_x_0) ;  /* 0x0000012000007945 */ /* 0x000fe20003800200 */
[----:B--2---:R-:W-:Y:S01]  /*0310*/  FADD R10, R10, -R11 ;  /* 0x8000000b0a0a7221 */ /* 0x004fe20000000000 */
[----:B---3--:R-:W-:-:S03]  /*0320*/  FADD R0, R0, -R5 ;  /* 0x8000000500007221 */ /* 0x008fc60000000000 */
[----:B------:R-:W-:-:S04]  /*0330*/  FMUL R5, R10, R10 ;  /* 0x0000000a0a057220 */ /* 0x000fc80000400000 */
[----:B------:R-:W-:Y:S01]  /*0340*/  FFMA R5, R0, R0, R5 ;  /* 0x0000000000057223 */ /* 0x000fe20000000005 */
[----:B----4-:R-:W-:-:S04]  /*0350*/  FADD R12, R12, -R13 ;  /* 0x8000000d0c0c7221 */ /* 0x010fc80000000000 */
[----:B------:R-:W-:-:S04]  /*0360*/  FFMA R12, R12, R12, R5 ;  /* 0x0000000c0c0c7223 */ /* 0x000fc80000000005 */
[----:B------:R0:W1:Y:S01]  /*0370*/  MUFU.RSQ R11, R12 ;  /* 0x0000000c000b7308 */ /* 0x0000620000001400 */
[----:B------:R-:W-:-:S04]  /*0380*/  IADD3 R0, PT, PT, R12, -0xd000000, RZ ;  /* 0xf30000000c007810 */ /* 0x000fc80007ffe0ff */
[----:B------:R-:W-:-:S13]  /*0390*/  ISETP.GT.U32.AND P0, PT, R0, 0x727fffff, PT ;  /* 0x727fffff0000780c */ /* 0x000fda0003f04070 */
[----:B01----:R-:W-:Y:S05]  /*03a0*/  @!P0 BRA `(.L_x_1) ;  /* 0x00000000000c8947 */ /* 0x003fea0003800000 */
[----:B------:R-:W-:-:S07]  /*03b0*/  MOV R10, 0x3d0 ;  /* 0x000003d0000a7802 */ /* 0x000fce0000000f00 */
[----:B------:R-:W-:Y:S05]  /*03c0*/  CALL.REL.NOINC `($__internal_0_$__cuda_sm20_sqrt_rn_f32_slowpath) ;  /* 0x0000000000647944 */ /* 0x000fea0003c00000 */
[----:B------:R-:W-:Y:S05]  /*03d0*/  BRA `(.L_x_2) ;  /* 0x0000000000107947 */ /* 0x000fea0003800000 */
.L_x_1:
[----:B------:R-:W-:Y:S01]  /*03e0*/  FMUL.FTZ R5, R12, R11 ;  /* 0x0000000b0c057220 */ /* 0x000fe20000410000 */
[----:B------:R-:W-:-:S03]  /*03f0*/  FMUL.FTZ R6, R11, 0.5 ;  /* 0x3f0000000b067820 */ /* 0x000fc60000410000 */
[----:B------:R-:W-:-:S04]  /*0400*/  FFMA R0, -R5, R5, R12 ;  /* 0x0000000505007223 */ /* 0x000fc8000000010c */
[----:B------:R-:W-:-:S07]  /*0410*/  FFMA R5, R0, R6, R5 ;  /* 0x0000000600057223 */ /* 0x000fce0000000005 */
.L_x_2:
[----:B------:R-:W-:Y:S05]  /*0420*/  BSYNC.RECONVERGENT B0 ;  /* 0x0000000000007941 */ /* 0x000fea0003800200 */
.L_x_0:
[----:B------:R-:W0:Y:S02]  /*0430*/  LDCU UR6, c[0x0][0x394] ;  /* 0x00007280ff0677ac */ /* 0x000e240008000800 */
[----:B0-----:R-:W-:-:S13]  /*0440*/  FSETP.GTU.AND P0, PT, R5, UR6, PT ;  /* 0x0000000605007c0b */ /* 0x001fda000bf0c000 */
[----:B------:R-:W0:Y:S08]  /*0450*/  @!P0 LDC R11, c[0x0][0x390] ;  /* 0x0000e400ff0b8b82 */ /* 0x000e300000000800 */
[----:B------:R-:W1:Y:S01]  /*0460*/  @!P0 LDC.64 R8, c[0x0][0x388] ;  /* 0x0000e200ff088b82 */ /* 0x000e620000000a00 */
[----:B0-----:R-:W-:Y:S02]  /*0470*/  @!P0 IMAD R11, R4, R11, R3 ;  /* 0x0000000b040b8224 */ /* 0x001fe400078e0203 */
[----:B-1----:R-:W-:-:S04]  /*0480*/  @!P0 IMAD.WIDE R6, R2, 0x4, R8 ;  /* 0x0000000402068825 */ /* 0x002fc800078e0208 */
[----:B------:R-:W-:Y:S01]  /*0490*/  @!P0 IMAD.WIDE R8, R11, 0x4, R8 ;  /* 0x000000040b088825 */ /* 0x000fe200078e0208 */
[----:B------:R0:W-:Y:S04]  /*04a0*/  @!P0 STG.E desc[UR4][R6.64], R5 ;  /* 0x0000000506008986 */ /* 0x0001e8000c101904 */
[----:B------:R0:W-:Y:S01]  /*04b0*/  @!P0 STG.E desc[UR4][R8.64], R5 ;  /* 0x0000000508008986 */ /* 0x0001e2000c101904 */
[----:B------:R-:W-:Y:S05]  /*04c0*/  @!P0 EXIT ;  /* 0x000000000000894d */ /* 0x000fea0003800000 */
[----:B0-----:R-:W0:Y:S01]  /*04d0*/  LDC.64 R6, c[0x0][0x388] ;  /* 0x0000e200ff067b82 */ /* 0x001e220000000a00 */
[----:B------:R-:W1:Y:S01]  /*04e0*/  LDCU UR6, c[0x0][0x390] ;  /* 0x00007200ff0677ac */ /* 0x000e620008000800 */
[----:B------:R-:W-:Y:S01]  /*04f0*/  MOV R5, 0x497423f0 ;  /* 0x497423f000057802 */ /* 0x000fe20000000f00 */
[----:B-1----:R-:W-:Y:S02]  /*0500*/  IMAD R9, R4, UR6, R3 ;  /* 0x0000000604097c24 */ /* 0x002fe4000f8e0203 */
[----:B0-----:R-:W-:-:S04]  /*0510*/  IMAD.WIDE R2, R2, 0x4, R6 ;  /* 0x0000000402027825 */ /* 0x001fc800078e0206 */
[----:B------:R-:W-:Y:S01]  /*0520*/  IMAD.WIDE R6, R9, 0x4, R6 ;  /* 0x0000000409067825 */ /* 0x000fe200078e0206 */
[----:B------:R-:W-:Y:S04]  /*0530*/  STG.E desc[UR4][R2.64], R5 ;  /* 0x0000000502007986 */ /* 0x000fe8000c101904 */
[----:B------:R-:W-:Y:S01]  /*0540*/  STG.E desc[UR4][R6.64], R5 ;  /* 0x0000000506007986 */ /* 0x000fe2000c101904 */
[----:B------:R-:W-:Y:S05]  /*0550*/  EXIT ;  /* 0x000000000000794d */ /* 0x000fea0003800000 */
        .weak           $__internal_0_$__cuda_sm20_sqrt_rn_f32_slowpath
        .type           $__internal_0_$__cuda_sm20_sqrt_rn_f32_slowpath,@function
        .size           $__internal_0_$__cuda_sm20_sqrt_rn_f32_slowpath,(.L_x_5 - $__internal_0_$__cuda_sm20_sqrt_rn_f32_slowpath)
$__internal_0_$__cuda_sm20_sqrt_rn_f32_slowpath:
[----:B------:R-:W-:-:S13]  /*0560*/  LOP3.LUT P0, RZ, R12, 0x7fffffff, RZ, 0xc0, !PT ;  /* 0x7fffffff0cff7812 */ /* 0x000fda000780c0ff */
[----:B------:R-:W-:Y:S01]  /*0570*/  @!P0 MOV R5, R12 ;  /* 0x0000000c00058202 */ /* 0x000fe20000000f00 */
[----:B------:R-:W-:Y:S06]  /*0580*/  @!P0 BRA `(.L_x_3) ;  /* 0x0000000000448947 */ /* 0x000fec0003800000 */
[----:B------:R-:W-:Y:S02]  /*0590*/  FSETP.GEU.FTZ.AND P0, PT, R12, RZ, PT ;  /* 0x000000ff0c00720b */ /* 0x000fe40003f1e000 */
[----:B------:R-:W-:-:S11]  /*05a0*/  MOV R0, R12 ;  /* 0x0000000c00007202 */ /* 0x000fd60000000f00 */
[----:B------:R-:W-:Y:S01]  /*05b0*/  @!P0 MOV R5, 0x7fffffff ;  /* 0x7fffffff00058802 */ /* 0x000fe20000000f00 */
[----:B------:R-:W-:Y:S06]  /*05c0*/  @!P0 BRA `(.L_x_3) ;  /* 0x0000000000348947 */ /* 0x000fec0003800000 */
[----:B------:R-:W-:-:S13]  /*05d0*/  FSETP.GTU.FTZ.AND P0, PT, |R0|, +INF , PT ;  /* 0x7f8000000000780b */ /* 0x000fda0003f1c200 */
[----:B------:R-:W-:Y:S01]  /*05e0*/  @P0 FADD.FTZ R5, R0, 1 ;  /* 0x3f80000000050421 */ /* 0x000fe20000010000 */
[----:B------:R-:W-:Y:S06]  /*05f0*/  @P0 BRA `(.L_x_3) ;  /* 0x0000000000280947 */ /* 0x000fec0003800000 */
[----:B------:R-:W-:-:S13]  /*0600*/  FSETP.NEU.FTZ.AND P0, PT, |R0|, +INF , PT ;  /* 0x7f8000000000780b */ /* 0x000fda0003f1d200 */
[----:B------:R-:W-:-:S04]  /*0610*/  @P0 FFMA R6, R0, 1.84467440737095516160e+19, RZ ;  /* 0x5f80000000060823 */ /* 0x000fc800000000ff */
[----:B------:R-:W0:Y:S02]  /*0620*/  @P0 MUFU.RSQ R5, R6 ;  /* 0x0000000600050308 */ /* 0x000e240000001400 */
[----:B0-----:R-:W-:Y:S01]  /*0630*/  @P0 FMUL.FTZ R7, R6, R5 ;  /* 0x0000000506070220 */ /* 0x001fe20000410000 */
[----:B------:R-:W-:Y:S01]  /*0640*/  @P0 FMUL.FTZ R9, R5, 0.5 ;  /* 0x3f00000005090820 */ /* 0x000fe20000410000 */
[----:B------:R-:W-:Y:S02]  /*0650*/  @!P0 MOV R5, R0 ;  /* 0x0000000000058202 */ /* 0x000fe40000000f00 */
[----:B------:R-:W-:-:S04]  /*0660*/  @P0 FADD.FTZ R8, -R7, -RZ ;  /* 0x800000ff07080221 */ /* 0x000fc80000010100 */
[----:B------:R-:W-:-:S04]  /*0670*/  @P0 FFMA R8, R7, R8, R6 ;  /* 0x0000000807080223 */ /* 0x000fc80000000006 */
[----:B------:R-:W-:-:S04]  /*0680*/  @P0 FFMA R8, R8, R9, R7 ;  /* 0x0000000908080223 */ /* 0x000fc80000000007 */
[----:B------:R-:W-:-:S07]  /*0690*/  @P0 FMUL.FTZ R5, R8, 2.3283064365386962891e-10 ;  /* 0x2f80000008050820 */ /* 0x000fce0000410000 */
.L_x_3:
[----:B------:R-:W-:Y:S01]  /*06a0*/  HFMA2 R7, -RZ, RZ, 0, 0 ;  /* 0x00000000ff077431 */ /* 0x000fe200000001ff */
[----:B------:R-:W-:-:S04]  /*06b0*/  MOV R6, R10 ;  /* 0x0000000a00067202 */ /* 0x000fc80000000f00 */
[----:B------:R-:W-:Y:S05]  /*06c0*/  RET.REL.NODEC R6 `(compute_distances) ;  /* 0xfffffff8064c7950 */ /* 0x000fea0003c3ffff */
.L_x_4:
[----:B------:R-:W-:-:S00]  /*06d0*/  BRA `(.L_x_4) ;  /* 0xfffffffc00fc7947 */ /* 0x000fc0000383ffff */
[----:B------:R-:W-:-:S00]  /*06e0*/  NOP ;  /* 0x0000000000007918 */ /* 0x000fc00000000000 */
        /* <DEDUP_REMOVED lines=9> */
.L_x_5:


//--------------------- .nv.shared.reserved.0     --------------------------
	.section	.nv.shared.reserved.0,"aw",@nobits
	.weak		__nv_reservedSMEM_offset_0_alias
	.size		__nv_reservedSMEM_offset_0_alias, 0, 64
	.other		__nv_reservedSMEM_offset_0_alias,@"STO_CUDA_RESERVED_SHARED STV_DEFAULT"
__nv_reservedSMEM_offset_0_alias:
	.zero		0
	.zero		64


//--------------------- .nv.constant0.compute_distances --------------------------
	.section	.nv.constant0.compute_distances,"a",@progbits
	.sectionflags	@""
	.align	4
.nv.constant0.compute_distances:
	.zero		920


//--------------------- SYMBOLS --------------------------

	.type		.nv.reservedSmem.offset0,@object
	.size		.nv.reservedSmem.offset0,0x4
